	.headerflags	@"EF_CUDA_TEXMODE_UNIFIED EF_CUDA_64BIT_ADDRESS EF_CUDA_ACCELERATORS EF_CUDA_SM90 EF_CUDA_VIRTUAL_SM(EF_CUDA_SM90)"
	.elftype	@"ET_EXEC"


//--------------------- .nv.info                  --------------------------
	.section	.nv.info,"",@"SHT_CUDA_INFO"
	.align	4


	//----- nvinfo : EIATTR_REGCOUNT
	.align		4
        /*0000*/ 	.byte	0x04, 0x2f
        /*0002*/ 	.short	(.L_1 - .L_0)
	.align		4
.L_0:
        /*0004*/ 	.word	index@(triton_poi_fused_avg_pool2d_33)
        /*0008*/ 	.word	0x0000001e


	//----- nvinfo : EIATTR_MIN_STACK_SIZE
	.align		4
.L_1:
        /*000c*/ 	.byte	0x04, 0x12
        /*000e*/ 	.short	(.L_3 - .L_2)
	.align		4
.L_2:
        /*0010*/ 	.word	index@(triton_poi_fused_avg_pool2d_33)
        /*0014*/ 	.word	0x00000000


	//----- nvinfo : EIATTR_FRAME_SIZE
	.align		4
.L_3:
        /*0018*/ 	.byte	0x04, 0x11
        /*001a*/ 	.short	(.L_5 - .L_4)
	.align		4
.L_4:
        /*001c*/ 	.word	index@(triton_poi_fused_avg_pool2d_33)
        /*0020*/ 	.word	0x00000000


	//----- nvinfo : EIATTR_MIN_STACK_SIZE
	.align		4
.L_5:
        /*0024*/ 	.byte	0x04, 0x12
        /*0026*/ 	.short	(.L_7 - .L_6)
	.align		4
.L_6:
        /*0028*/ 	.word	index@(triton_poi_fused_avg_pool2d_33)
        /*002c*/ 	.word	0x00000000
.L_7:


//--------------------- .nv.info.triton_poi_fused_avg_pool2d_33 --------------------------
	.section	.nv.info.triton_poi_fused_avg_pool2d_33,"",@"SHT_CUDA_INFO"
	.sectionflags	@""
	.align	4


	//----- nvinfo : EIATTR_CUDA_API_VERSION
	.align		4
        /*0000*/ 	.byte	0x04, 0x37
        /*0002*/ 	.short	(.L_9 - .L_8)
.L_8:
        /*0004*/ 	.word	0x0000007c


	//----- nvinfo : EIATTR_KPARAM_INFO
	.align		4
.L_9:
        /*0008*/ 	.byte	0x04, 0x17
        /*000a*/ 	.short	(.L_11 - .L_10)
.L_10:
        /*000c*/ 	.word	0x00000000
        /*0010*/ 	.short	0x0002
        /*0012*/ 	.short	0x0010
        /*0014*/ 	.byte	0x00, 0xf0, 0x11, 0x00


	//----- nvinfo : EIATTR_KPARAM_INFO
	.align		4
.L_11:
        /*0018*/ 	.byte	0x04, 0x17
        /*001a*/ 	.short	(.L_13 - .L_12)
.L_12:
        /*001c*/ 	.word	0x00000000
        /*0020*/ 	.short	0x0001
        /*0022*/ 	.short	0x0008
        /*0024*/ 	.byte	0x00, 0xf4, 0x21, 0x00


	//----- nvinfo : EIATTR_KPARAM_INFO
	.align		4
.L_13:
        /*0028*/ 	.byte	0x04, 0x17
        /*002a*/ 	.short	(.L_15 - .L_14)
.L_14:
        /*002c*/ 	.word	0x00000000
        /*0030*/ 	.short	0x0000
        /*0032*/ 	.short	0x0000
        /*0034*/ 	.byte	0x00, 0xf4, 0x21, 0x00


	//----- nvinfo : EIATTR_SPARSE_MMA_MASK
	.align		4
.L_15:
        /*0038*/ 	.byte	0x03, 0x50
        /*003a*/ 	.short	0x0000


	//----- nvinfo : EIATTR_MAXREG_COUNT
	.align		4
        /*003c*/ 	.byte	0x03, 0x1b
        /*003e*/ 	.short	0x00ff


	//----- nvinfo : EIATTR_EXIT_INSTR_OFFSETS
	.align		4
        /*0040*/ 	.byte	0x04, 0x1c
        /*0042*/ 	.short	(.L_17 - .L_16)


	//   ....[0]....
.L_16:
        /*0044*/ 	.word	0x00000630


	//   ....[1]....
        /*0048*/ 	.word	0x00000650


	//----- nvinfo : EIATTR_REQNTID
	.align		4
.L_17:
        /*004c*/ 	.byte	0x04, 0x10
        /*004e*/ 	.short	(.L_19 - .L_18)
.L_18:
        /*0050*/ 	.word	0x00000080
        /*0054*/ 	.word	0x00000001
        /*0058*/ 	.word	0x00000001


	//----- nvinfo : EIATTR_CBANK_PARAM_SIZE
	.align		4
.L_19:
        /*005c*/ 	.byte	0x03, 0x19
        /*005e*/ 	.short	0x0014


	//----- nvinfo : EIATTR_PARAM_CBANK
	.align		4
        /*0060*/ 	.byte	0x04, 0x0a
        /*0062*/ 	.short	(.L_21 - .L_20)
	.align		4
.L_20:
        /*0064*/ 	.word	index@(.nv.constant0.triton_poi_fused_avg_pool2d_33)
        /*0068*/ 	.short	0x0210
        /*006a*/ 	.short	0x0014


	//----- nvinfo : EIATTR_SW_WAR
	.align		4
.L_21:
        /*006c*/ 	.byte	0x04, 0x36
        /*006e*/ 	.short	(.L_23 - .L_22)
.L_22:
        /*0070*/ 	.word	0x00000008
.L_23:


//--------------------- .nv.callgraph             --------------------------
	.section	.nv.callgraph,"",@"SHT_CUDA_CALLGRAPH"
	.align	4
	.sectionentsize	8
	.align		4
        /*0000*/ 	.word	0x00000000
	.align		4
        /*0004*/ 	.word	0xffffffff
	.align		4
        /*0008*/ 	.word	0x00000000
	.align		4
        /*000c*/ 	.word	0xfffffffe
	.align		4
        /*0010*/ 	.word	0x00000000
	.align		4
        /*0014*/ 	.word	0xfffffffd
	.align		4
        /*0018*/ 	.word	0x00000000
	.align		4
        /*001c*/ 	.word	0xfffffffc


//--------------------- .text.triton_poi_fused_avg_pool2d_33 --------------------------
	.section	.text.triton_poi_fused_avg_pool2d_33,"ax",@progbits
	.align	128
        .global         triton_poi_fused_avg_pool2d_33
        .type           triton_poi_fused_avg_pool2d_33,@function
        .size           triton_poi_fused_avg_pool2d_33,(.L_x_1 - triton_poi_fused_avg_pool2d_33)
        .other          triton_poi_fused_avg_pool2d_33,@"STO_CUDA_ENTRY STV_DEFAULT"
triton_poi_fused_avg_pool2d_33:
.text.triton_poi_fused_avg_pool2d_33:
[----:B------:R-:W0:Y:S01]  /*0000*/  LDC R1, c[0x0][0x28] ;  /* 0x00000a00ff017b82 */ /* 0x000e220000000800 */
[----:B------:R-:W1:Y:S01]  /*0010*/  S2R R0, SR_TID.X ;  /* 0x0000000000007919 */ /* 0x000e620000002100 */
[----:B------:R-:W-:Y:S01]  /*0020*/  IMAD.MOV.U32 R13, RZ, RZ, RZ ;  /* 0x000000ffff0d7224 */ /* 0x000fe200078e00ff */
[----:B------:R-:W-:Y:S01]  /*0030*/  ULDC.64 UR4, c[0x0][0x208] ;  /* 0x0000820000047ab9 */ /* 0x000fe20000000a00 */
[----:B------:R-:W-:Y:S01]  /*0040*/  IMAD.MOV.U32 R10, RZ, RZ, RZ ;  /* 0x000000ffff0a7224 */ /* 0x000fe200078e00ff */
[----:B------:R-:W2:Y:S01]  /*0050*/  S2R R3, SR_CTAID.X ;  /* 0x0000000000037919 */ /* 0x000ea20000002500 */
[----:B-1----:R-:W-:Y:S02]  /*0060*/  LOP3.LUT R0, R0, 0x7f, RZ, 0xc0, !PT ;  /* 0x0000007f00007812 */ /* 0x002fe400078ec0ff */
[----:B--2---:R-:W-:-:S03]  /*0070*/  SHF.R.U32.HI R2, RZ, 0x18, R3 ;  /* 0x00000018ff027819 */ /* 0x004fc60000011603 */
[----:B------:R-:W-:Y:S01]  /*0080*/  IMAD R0, R3, 0x80, R0 ;  /* 0x0000008003007824 */ /* 0x000fe200078e0200 */
[----:B------:R-:W-:-:S04]  /*0090*/  SGXT.U32 R3, R2, 0x1 ;  /* 0x000000010203781a */ /* 0x000fc80000000000 */
[C---:B------:R-:W-:Y:S01]  /*00a0*/  ISETP.GE.AND P3, PT, R0.reuse, 0x800, PT ;  /* 0x000008000000780c */ /* 0x040fe20003f66270 */
[----:B------:R-:W-:Y:S02]  /*00b0*/  IMAD.IADD R4, R0, 0x1, R3 ;  /* 0x0000000100047824 */ /* 0x000fe400078e0203 */
[----:B------:R-:W1:Y:S03]  /*00c0*/  LDC.64 R2, c[0x0][0x210] ;  /* 0x00008400ff027b82 */ /* 0x000e660000000a00 */
[----:B------:R-:W-:Y:S02]  /*00d0*/  SHF.R.S32.HI R7, RZ, 0x1, R4 ;  /* 0x00000001ff077819 */ /* 0x000fe40000011404 */
[C---:B------:R-:W-:Y:S02]  /*00e0*/  LOP3.LUT R15, R4.reuse, 0xfffffffe, RZ, 0xc0, !PT ;  /* 0xfffffffe040f7812 */ /* 0x040fe400078ec0ff */
[----:B------:R-:W-:-:S03]  /*00f0*/  LEA.HI R5, R4, R7, RZ, 0x1 ;  /* 0x0000000704057211 */ /* 0x000fc600078f08ff */
[----:B------:R-:W-:Y:S01]  /*0100*/  IMAD.IADD R15, R0, 0x1, -R15 ;  /* 0x00000001000f7824 */ /* 0x000fe200078e0a0f */
[----:B------:R-:W-:-:S03]  /*0110*/  LOP3.LUT R12, R5, 0xfffffffe, RZ, 0xc0, !PT ;  /* 0xfffffffe050c7812 */ /* 0x000fc600078ec0ff */
[C---:B------:R-:W-:Y:S01]  /*0120*/  IMAD.SHL.U32 R11, R15.reuse, 0x2, RZ ;  /* 0x000000020f0b7824 */ /* 0x040fe200078e00ff */
[----:B------:R-:W-:Y:S02]  /*0130*/  IADD3 R12, R7, -R12, RZ ;  /* 0x8000000c070c7210 */ /* 0x000fe40007ffe0ff */
[----:B------:R-:W-:Y:S02]  /*0140*/  ISETP.GT.AND P1, PT, R15, RZ, PT ;  /* 0x000000ff0f00720c */ /* 0x000fe40003f24270 */
[----:B------:R-:W-:Y:S02]  /*0150*/  ISETP.GT.AND P2, PT, R12, RZ, PT ;  /* 0x000000ff0c00720c */ /* 0x000fe40003f44270 */
[----:B------:R-:W-:Y:S02]  /*0160*/  LEA R7, R7, R11, 0x3 ;  /* 0x0000000b07077211 */ /* 0x000fe400078e18ff */
[C---:B------:R-:W-:Y:S02]  /*0170*/  ISETP.GT.AND P0, PT, R15.reuse, RZ, P2 ;  /* 0x000000ff0f00720c */ /* 0x040fe40001704270 */
[----:B------:R-:W-:Y:S01]  /*0180*/  ISETP.GT.AND P2, PT, R15, -0x1, P2 ;  /* 0xffffffff0f00780c */ /* 0x000fe20001744270 */
[C---:B------:R-:W-:Y:S01]  /*0190*/  VIADD R5, R7.reuse, 0xfffffffb ;  /* 0xfffffffb07057836 */ /* 0x040fe20000000000 */
[C---:B------:R-:W-:Y:S01]  /*01a0*/  ISETP.LT.AND P0, PT, R0.reuse, 0x800, P0 ;  /* 0x000008000000780c */ /* 0x040fe20000701270 */
[----:B------:R-:W-:Y:S01]  /*01b0*/  VIADD R25, R7, 0xfffffffd ;  /* 0xfffffffd07197836 */ /* 0x000fe20000000000 */
[----:B------:R-:W-:-:S02]  /*01c0*/  ISETP.LT.AND P2, PT, R0, 0x800, P2 ;  /* 0x000008000000780c */ /* 0x000fc40001741270 */
[C---:B------:R-:W-:Y:S02]  /*01d0*/  LOP3.LUT R4, R12.reuse, R15, RZ, 0xfc, !PT ;  /* 0x0000000f0c047212 */ /* 0x040fe400078efcff */
[----:B------:R-:W-:Y:S02]  /*01e0*/  IADD3 R23, R7, -0x4, RZ ;  /* 0xfffffffc07177810 */ /* 0x000fe40007ffe0ff */
[----:B------:R-:W-:Y:S02]  /*01f0*/  ISETP.GT.AND P1, PT, R12, -0x1, P1 ;  /* 0xffffffff0c00780c */ /* 0x000fe40000f24270 */
[----:B------:R-:W-:Y:S01]  /*0200*/  ISETP.GT.AND P4, PT, R4, -0x1, !P3 ;  /* 0xffffffff0400780c */ /* 0x000fe20005f84270 */
[----:B-1----:R-:W-:Y:S01]  /*0210*/  IMAD.WIDE R4, R5, 0x4, R2 ;  /* 0x0000000405047825 */ /* 0x002fe200078e0202 */
[----:B------:R-:W-:-:S03]  /*0220*/  ISETP.LT.AND P1, PT, R0, 0x800, P1 ;  /* 0x000008000000780c */ /* 0x000fc60000f21270 */
[--C-:B------:R-:W-:Y:S01]  /*0230*/  IMAD.WIDE R22, R23, 0x4, R2.reuse ;  /* 0x0000000417167825 */ /* 0x100fe200078e0202 */
[----:B------:R-:W-:Y:S01]  /*0240*/  IADD3 R27, R7, -0x1, RZ ;  /* 0xffffffff071b7810 */ /* 0x000fe20007ffe0ff */
[----:B------:R1:W2:Y:S02]  /*0250*/  @P0 LDG.E.EL R13, desc[UR4][R4.64] ;  /* 0x00000004040d0981 */ /* 0x0002a4000c2e1900 */
[----:B------:R-:W-:Y:S02]  /*0260*/  IMAD.MOV.U32 R14, RZ, RZ, RZ ;  /* 0x000000ffff0e7224 */ /* 0x000fe400078e00ff */
[--C-:B------:R-:W-:Y:S01]  /*0270*/  IMAD.WIDE R24, R25, 0x4, R2.reuse ;  /* 0x0000000419187825 */ /* 0x100fe200078e0202 */
[----:B------:R3:W4:Y:S01]  /*0280*/  @P2 LDG.E.EL R10, desc[UR4][R22.64] ;  /* 0x00000004160a2981 */ /* 0x000722000c2e1900 */
[----:B------:R-:W-:Y:S02]  /*0290*/  CS2R R16, SRZ ;  /* 0x0000000000107805 */ /* 0x000fe4000001ff00 */
[--C-:B------:R-:W-:Y:S01]  /*02a0*/  IMAD.WIDE R26, R27, 0x4, R2.reuse ;  /* 0x000000041b1a7825 */ /* 0x100fe200078e0202 */
[----:B------:R-:W5:Y:S03]  /*02b0*/  @P2 LDG.E.EL R14, desc[UR4][R24.64] ;  /* 0x00000004180e2981 */ /* 0x000f66000c2e1900 */
[----:B------:R-:W-:Y:S01]  /*02c0*/  IMAD.MOV.U32 R20, RZ, RZ, RZ ;  /* 0x000000ffff147224 */ /* 0x000fe200078e00ff */
[----:B------:R-:W5:Y:S01]  /*02d0*/  @P1 LDG.E.EL R16, desc[UR4][R26.64] ;  /* 0x000000041a101981 */ /* 0x000f62000c2e1900 */
[----:B------:R-:W-:Y:S01]  /*02e0*/  IMAD.WIDE R8, R7, 0x4, R2 ;  /* 0x0000000407087825 */ /* 0x000fe200078e0202 */
[----:B-1----:R-:W-:-:S02]  /*02f0*/  IADD3 R5, R7, 0x3, RZ ;  /* 0x0000000307057810 */ /* 0x002fc40007ffe0ff */
[----:B------:R-:W-:Y:S01]  /*0300*/  CS2R R18, SRZ ;  /* 0x0000000000127805 */ /* 0x000fe2000001ff00 */
[----:B------:R-:W-:Y:S01]  /*0310*/  VIADD R21, R7, 0x4 ;  /* 0x0000000407157836 */ /* 0x000fe20000000000 */
[----:B------:R-:W5:Y:S01]  /*0320*/  @P4 LDG.E.EL R20, desc[UR4][R8.64] ;  /* 0x0000000408144981 */ /* 0x000f62000c2e1900 */
[----:B------:R-:W-:-:S03]  /*0330*/  IMAD.WIDE R4, R5, 0x4, R2 ;  /* 0x0000000405047825 */ /* 0x000fc600078e0202 */
[----:B------:R1:W5:Y:S01]  /*0340*/  @P4 LDG.E.EL R18, desc[UR4][R8.64+0x4] ;  /* 0x0000040408124981 */ /* 0x000362000c2e1900 */
[----:B---3--:R-:W-:Y:S02]  /*0350*/  VIADD R23, R7, 0x5 ;  /* 0x0000000507177836 */ /* 0x008fe40000000000 */
[--C-:B------:R-:W-:Y:S01]  /*0360*/  IMAD.WIDE R6, R21, 0x4, R2.reuse ;  /* 0x0000000415067825 */ /* 0x100fe200078e0202 */
[----:B------:R-:W-:Y:S01]  /*0370*/  HFMA2.MMA R21, -RZ, RZ, 0, 0 ;  /* 0x00000000ff157435 */ /* 0x000fe200000001ff */
[----:B------:R-:W3:Y:S02]  /*0380*/  @P1 LDG.E.EL R17, desc[UR4][R4.64] ;  /* 0x0000000404111981 */ /* 0x000ee4000c2e1900 */
[----:B------:R-:W-:Y:S02]  /*0390*/  IMAD.WIDE R2, R23, 0x4, R2 ;  /* 0x0000000417027825 */ /* 0x000fe400078e0202 */
[----:B------:R-:W3:Y:S05]  /*03a0*/  @P4 LDG.E.EL R19, desc[UR4][R6.64] ;  /* 0x0000000406134981 */ /* 0x000eea000c2e1900 */
[----:B------:R1:W3:Y:S01]  /*03b0*/  @P4 LDG.E.EL R21, desc[UR4][R2.64] ;  /* 0x0000000402154981 */ /* 0x0002e2000c2e1900 */
[----:B------:R-:W-:Y:S01]  /*03c0*/  IMAD.SHL.U32 R22, R12, 0x2, RZ ;  /* 0x000000020c167824 */ /* 0x000fe200078e00ff */
[----:B------:R-:W-:-:S04]  /*03d0*/  SHF.L.U32 R15, R15, 0x2, RZ ;  /* 0x000000020f0f7819 */ /* 0x000fc800000006ff */
[C---:B-1----:R-:W-:Y:S01]  /*03e0*/  IADD3 R8, -R11.reuse, 0x1, -R22 ;  /* 0x000000010b087810 */ /* 0x042fe20007ffe916 */
[----:B------:R-:W-:Y:S01]  /*03f0*/  VIADD R11, R11, 0x2 ;  /* 0x000000020b0b7836 */ /* 0x000fe20000000000 */
[----:B------:R-:W-:Y:S02]  /*0400*/  IADD3 R9, -R22, RZ, RZ ;  /* 0x000000ff16097210 */ /* 0x000fe40007ffe1ff */
[----:B------:R-:W-:Y:S01]  /*0410*/  IADD3 R22, R22, 0x2, RZ ;  /* 0x0000000216167810 */ /* 0x000fe20007ffe0ff */
[----:B------:R-:W-:Y:S01]  /*0420*/  IMAD R8, R12, R15, R8 ;  /* 0x0000000f0c087224 */ /* 0x000fe200078e0208 */
[----:B0-----:R-:W0:Y:S03]  /*0430*/  LDC.64 R2, c[0x0][0x218] ;  /* 0x00008600ff027b82 */ /* 0x001e260000000a00 */
[----:B------:R-:W-:-:S04]  /*0440*/  IMAD.IADD R8, R11, 0x1, R8 ;  /* 0x000000010b087824 */ /* 0x000fc800078e0208 */
[----:B------:R-:W-:-:S04]  /*0450*/  IMAD R11, R11, R9, R8 ;  /* 0x000000090b0b7224 */ /* 0x000fc800078e0208 */
[----:B------:R-:W-:-:S05]  /*0460*/  IMAD.IADD R11, R22, 0x1, R11 ;  /* 0x00000001160b7824 */ /* 0x000fca00078e020b */
[----:B------:R-:W-:-:S04]  /*0470*/  LEA R11, R22, R11, 0x1 ;  /* 0x0000000b160b7211 */ /* 0x000fc800078e08ff */
[----:B------:R-:W-:Y:S01]  /*0480*/  I2FP.F32.S32 R11, R11 ;  /* 0x0000000b000b7245 */ /* 0x000fe20000201400 */
[----:B0-----:R-:W-:Y:S01]  /*0490*/  IMAD.WIDE R2, R0, 0x4, R2 ;  /* 0x0000000400027825 */ /* 0x001fe200078e0202 */
[----:B--2---:R-:W-:Y:S02]  /*04a0*/  SEL R13, R13, RZ, P0 ;  /* 0x000000ff0d0d7207 */ /* 0x004fe40000000000 */
[----:B------:R-:W-:Y:S02]  /*04b0*/  FSETP.GT.AND P0, PT, |R11|, 8.50705917302346158658e+37, PT ;  /* 0x7e8000000b00780b */ /* 0x000fe40003f04200 */
[----:B----4-:R-:W-:Y:S02]  /*04c0*/  SEL R10, R10, RZ, P2 ;  /* 0x000000ff0a0a7207 */ /* 0x010fe40001000000 */
[----:B-----5:R-:W-:-:S03]  /*04d0*/  SEL R14, R14, RZ, P2 ;  /* 0x000000ff0e0e7207 */ /* 0x020fc60001000000 */
[----:B------:R-:W-:Y:S01]  /*04e0*/  FADD R13, R13, R10 ;  /* 0x0000000a0d0d7221 */ /* 0x000fe20000000000 */
[----:B------:R-:W-:Y:S02]  /*04f0*/  FSETP.GEU.AND P2, PT, |R11|, 1.175494350822287508e-38, PT ;  /* 0x008000000b00780b */ /* 0x000fe40003f4e200 */
[----:B------:R-:W-:Y:S01]  /*0500*/  SEL R16, R16, RZ, P1 ;  /* 0x000000ff10107207 */ /* 0x000fe20000800000 */
[----:B------:R-:W-:Y:S02]  /*0510*/  FADD R13, R13, R14 ;  /* 0x0000000e0d0d7221 */ /* 0x000fe40000000000 */
[----:B------:R-:W-:Y:S02]  /*0520*/  @P0 FMUL R11, R11, 0.25 ;  /* 0x3e8000000b0b0820 */ /* 0x000fe40000400000 */
[----:B------:R-:W-:Y:S01]  /*0530*/  FADD R13, R13, R16 ;  /* 0x000000100d0d7221 */ /* 0x000fe20000000000 */
[----:B------:R-:W-:Y:S02]  /*0540*/  SEL R20, R20, RZ, P4 ;  /* 0x000000ff14147207 */ /* 0x000fe40002000000 */
[----:B------:R-:W-:-:S03]  /*0550*/  SEL R18, R18, RZ, P4 ;  /* 0x000000ff12127207 */ /* 0x000fc60002000000 */
[----:B------:R-:W-:Y:S01]  /*0560*/  FADD R13, R13, R20 ;  /* 0x000000140d0d7221 */ /* 0x000fe20000000000 */
[----:B------:R-:W-:Y:S01]  /*0570*/  @!P2 FMUL R11, R11, 16777216 ;  /* 0x4b8000000b0ba820 */ /* 0x000fe20000400000 */
[----:B---3--:R-:W-:Y:S02]  /*0580*/  SEL R17, R17, RZ, P1 ;  /* 0x000000ff11117207 */ /* 0x008fe40000800000 */
[----:B------:R-:W-:Y:S01]  /*0590*/  FADD R18, R13, R18 ;  /* 0x000000120d127221 */ /* 0x000fe20000000000 */
[----:B------:R-:W0:Y:S01]  /*05a0*/  MUFU.RCP R4, R11 ;  /* 0x0000000b00047308 */ /* 0x000e220000001000 */
[----:B------:R-:W-:Y:S02]  /*05b0*/  SEL R19, R19, RZ, P4 ;  /* 0x000000ff13137207 */ /* 0x000fe40002000000 */
[----:B------:R-:W-:Y:S01]  /*05c0*/  FADD R18, R18, R17 ;  /* 0x0000001112127221 */ /* 0x000fe20000000000 */
[----:B------:R-:W-:-:S03]  /*05d0*/  SEL R21, R21, RZ, P4 ;  /* 0x000000ff15157207 */ /* 0x000fc60002000000 */
[----:B------:R-:W-:-:S04]  /*05e0*/  FADD R18, R18, R19 ;  /* 0x0000001312127221 */ /* 0x000fc80000000000 */
[----:B------:R-:W-:-:S04]  /*05f0*/  FADD R21, R18, R21 ;  /* 0x0000001512157221 */ /* 0x000fc80000000000 */
[----:B------:R-:W-:-:S04]  /*0600*/  @P0 FMUL R21, R21, 0.25 ;  /* 0x3e80000015150820 */ /* 0x000fc80000400000 */
[----:B------:R-:W-:-:S04]  /*0610*/  @!P2 FMUL R21, R21, 16777216 ;  /* 0x4b8000001515a820 */ /* 0x000fc80000400000 */
[----:B0-----:R-:W-:Y:S01]  /*0620*/  FMUL R21, R4, R21 ;  /* 0x0000001504157220 */ /* 0x001fe20000400000 */
[----:B------:R-:W-:Y:S06]  /*0630*/  @P3 EXIT ;  /* 0x000000000000394d */ /* 0x000fec0003800000 */
[----:B------:R-:W-:Y:S01]  /*0640*/  STG.E desc[UR4][R2.64], R21 ;  /* 0x0000001502007986 */ /* 0x000fe2000c101904 */
[----:B------:R-:W-:Y:S05]  /*0650*/  EXIT ;  /* 0x000000000000794d */ /* 0x000fea0003800000 */
.L_x_0:
[----:B------:R-:W-:-:S00]  /*0660*/  BRA `(.L_x_0) ;  /* 0xfffffffc00fc7947 */ /* 0x000fc0000383ffff */
[----:B------:R-:W-:-:S00]  /*0670*/  NOP ;  /* 0x0000000000007918 */ /* 0x000fc00000000000 */
        /* <DEDUP_REMOVED lines=8> */
.L_x_1:


//--------------------- .nv.constant0.triton_poi_fused_avg_pool2d_33 --------------------------
	.section	.nv.constant0.triton_poi_fused_avg_pool2d_33,"a",@progbits
	.sectionflags	@""
	.align	4
.nv.constant0.triton_poi_fused_avg_pool2d_33:
	.zero		548
